//
// Generated by NVIDIA NVVM Compiler
//
// Compiler Build ID: CL-36424714
// Cuda compilation tools, release 13.0, V13.0.88
// Based on NVVM 20.0.0
//

.version 9.0
.target sm_100
.address_size 64

	// .globl	_Z6matVecPfS_S_

.visible .entry _Z6matVecPfS_S_(
	.param .u64 .ptr .align 1 _Z6matVecPfS_S__param_0,
	.param .u64 .ptr .align 1 _Z6matVecPfS_S__param_1,
	.param .u64 .ptr .align 1 _Z6matVecPfS_S__param_2
)
{
	.reg .pred 	%p<2>;
	.reg .b32 	%r<13>;
	.reg .b32 	%f<52>;
	.reg .b64 	%rd<16>;

	ld.param.u64 	%rd6, [_Z6matVecPfS_S__param_0];
	ld.param.u64 	%rd7, [_Z6matVecPfS_S__param_1];
	ld.param.u64 	%rd5, [_Z6matVecPfS_S__param_2];
	cvta.to.global.u64 	%rd8, %rd7;
	cvta.to.global.u64 	%rd9, %rd6;
	mov.u32 	%r8, %tid.x;
	mov.u32 	%r9, %ctaid.x;
	mov.u32 	%r10, %ntid.x;
	mad.lo.s32 	%r1, %r9, %r10, %r8;
	shl.b32 	%r11, %r1, 8;
	add.s64 	%rd1, %rd9, 32;
	add.s64 	%rd15, %rd8, 32;
	mov.f32 	%f51, 0f00000000;
	mov.b32 	%r12, 0;
$L__BB0_1:
	mul.wide.s32 	%rd10, %r11, 4;
	add.s64 	%rd11, %rd1, %rd10;
	ld.global.f32 	%f4, [%rd11+-32];
	ld.global.f32 	%f5, [%rd15+-32];
	fma.rn.f32 	%f6, %f4, %f5, %f51;
	ld.global.f32 	%f7, [%rd11+-28];
	ld.global.f32 	%f8, [%rd15+-28];
	fma.rn.f32 	%f9, %f7, %f8, %f6;
	ld.global.f32 	%f10, [%rd11+-24];
	ld.global.f32 	%f11, [%rd15+-24];
	fma.rn.f32 	%f12, %f10, %f11, %f9;
	ld.global.f32 	%f13, [%rd11+-20];
	ld.global.f32 	%f14, [%rd15+-20];
	fma.rn.f32 	%f15, %f13, %f14, %f12;
	ld.global.f32 	%f16, [%rd11+-16];
	ld.global.f32 	%f17, [%rd15+-16];
	fma.rn.f32 	%f18, %f16, %f17, %f15;
	ld.global.f32 	%f19, [%rd11+-12];
	ld.global.f32 	%f20, [%rd15+-12];
	fma.rn.f32 	%f21, %f19, %f20, %f18;
	ld.global.f32 	%f22, [%rd11+-8];
	ld.global.f32 	%f23, [%rd15+-8];
	fma.rn.f32 	%f24, %f22, %f23, %f21;
	ld.global.f32 	%f25, [%rd11+-4];
	ld.global.f32 	%f26, [%rd15+-4];
	fma.rn.f32 	%f27, %f25, %f26, %f24;
	ld.global.f32 	%f28, [%rd11];
	ld.global.f32 	%f29, [%rd15];
	fma.rn.f32 	%f30, %f28, %f29, %f27;
	ld.global.f32 	%f31, [%rd11+4];
	ld.global.f32 	%f32, [%rd15+4];
	fma.rn.f32 	%f33, %f31, %f32, %f30;
	ld.global.f32 	%f34, [%rd11+8];
	ld.global.f32 	%f35, [%rd15+8];
	fma.rn.f32 	%f36, %f34, %f35, %f33;
	ld.global.f32 	%f37, [%rd11+12];
	ld.global.f32 	%f38, [%rd15+12];
	fma.rn.f32 	%f39, %f37, %f38, %f36;
	ld.global.f32 	%f40, [%rd11+16];
	ld.global.f32 	%f41, [%rd15+16];
	fma.rn.f32 	%f42, %f40, %f41, %f39;
	ld.global.f32 	%f43, [%rd11+20];
	ld.global.f32 	%f44, [%rd15+20];
	fma.rn.f32 	%f45, %f43, %f44, %f42;
	ld.global.f32 	%f46, [%rd11+24];
	ld.global.f32 	%f47, [%rd15+24];
	fma.rn.f32 	%f48, %f46, %f47, %f45;
	ld.global.f32 	%f49, [%rd11+28];
	ld.global.f32 	%f50, [%rd15+28];
	fma.rn.f32 	%f51, %f49, %f50, %f48;
	add.s32 	%r12, %r12, 16;
	add.s32 	%r11, %r11, 16;
	add.s64 	%rd15, %rd15, 64;
	setp.ne.s32 	%p1, %r12, 256;
	@%p1 bra 	$L__BB0_1;
	cvta.to.global.u64 	%rd12, %rd5;
	mul.wide.s32 	%rd13, %r1, 4;
	add.s64 	%rd14, %rd12, %rd13;
	st.global.f32 	[%rd14], %f51;
	ret;

}


// ===== COMPILED SASS (sm_100) =====

	.target	sm_100

	.elftype	@"ET_EXEC"


//--------------------- .note.nv.tkinfo           --------------------------
	.section	.note.nv.tkinfo,"",@"SHT_NOTE"
	.sectionflags	@"SHF_NOTE_NV_TKINFO"
	.tkinfo
        /*0018*/ 	.word	0x00000002
        /*0030*/ 	.string	""
        /*0030*/ 	.string	"ptxas"
        /*0030*/ 	.string	"Cuda compilation tools, release 13.0, V13.0.88"
        /*0030*/ 	.string	"Build cuda_13.0.r13.0/compiler.36424714_0"
        /*0030*/ 	.string	"-arch sm_100 -m 64 "



//--------------------- .note.nv.cuinfo           --------------------------
	.section	.note.nv.cuinfo,"",@"SHT_NOTE"
	.sectionflags	@"SHF_NOTE_NV_CUINFO"
        /*0018*/ 	.short	0x0002
        /*001a*/ 	.short	0x0064
        /*001c*/ 	.short	0x0082
	.zero		2


//--------------------- .nv.info                  --------------------------
	.section	.nv.info,"",@"SHT_CUDA_INFO"
	.align	4


	//----- nvinfo : EIATTR_REGCOUNT
	.align		4
        /*0000*/ 	.byte	0x04, 0x2f
        /*0002*/ 	.short	(.L_1 - .L_0)
	.align		4
.L_0:
        /*0004*/ 	.word	index@(_Z6matVecPfS_S_)
        /*0008*/ 	.word	0x0000001f


	//----- nvinfo : EIATTR_FRAME_SIZE
	.align		4
.L_1:
        /*000c*/ 	.byte	0x04, 0x11
        /*000e*/ 	.short	(.L_3 - .L_2)
	.align		4
.L_2:
        /*0010*/ 	.word	index@(_Z6matVecPfS_S_)
        /*0014*/ 	.word	0x00000000


	//----- nvinfo : EIATTR_MIN_STACK_SIZE
	.align		4
.L_3:
        /*0018*/ 	.byte	0x04, 0x12
        /*001a*/ 	.short	(.L_5 - .L_4)
	.align		4
.L_4:
        /*001c*/ 	.word	index@(_Z6matVecPfS_S_)
        /*0020*/ 	.word	0x00000000
.L_5:


//--------------------- .nv.compat                --------------------------
	.section	.nv.compat,"",@"SHT_CUDA_COMPAT_INFO"
	.align	4
        /*0000*/ 	.byte	0x02, 0x09, 0x00, 0x00, 0x02, 0x02, 0x01, 0x00, 0x02, 0x05, 0x05, 0x00, 0x03, 0x07, 0x01, 0x01
        /*0010*/ 	.byte	0x02, 0x03, 0x00, 0x00, 0x02, 0x06, 0x01, 0x00, 0x04, 0x0b, 0x08, 0x00, 0x09, 0x00, 0x00, 0x00
        /*0020*/ 	.byte	0x00, 0x00, 0x00, 0x00


//--------------------- .nv.info._Z6matVecPfS_S_  --------------------------
	.section	.nv.info._Z6matVecPfS_S_,"",@"SHT_CUDA_INFO"
	.sectionflags	@""
	.align	4


	//----- nvinfo : EIATTR_CUDA_API_VERSION
	.align		4
        /*0000*/ 	.byte	0x04, 0x37
        /*0002*/ 	.short	(.L_7 - .L_6)
.L_6:
        /*0004*/ 	.word	0x00000082


	//----- nvinfo : EIATTR_KPARAM_INFO
	.align		4
.L_7:
        /*0008*/ 	.byte	0x04, 0x17
        /*000a*/ 	.short	(.L_9 - .L_8)
.L_8:
        /*000c*/ 	.word	0x00000000
        /*0010*/ 	.short	0x0002
        /*0012*/ 	.short	0x0010
        /*0014*/ 	.byte	0x00, 0xf5, 0x21, 0x00


	//----- nvinfo : EIATTR_KPARAM_INFO
	.align		4
.L_9:
        /*0018*/ 	.byte	0x04, 0x17
        /*001a*/ 	.short	(.L_11 - .L_10)
.L_10:
        /*001c*/ 	.word	0x00000000
        /*0020*/ 	.short	0x0001
        /*0022*/ 	.short	0x0008
        /*0024*/ 	.byte	0x00, 0xf5, 0x21, 0x00


	//----- nvinfo : EIATTR_KPARAM_INFO
	.align		4
.L_11:
        /*0028*/ 	.byte	0x04, 0x17
        /*002a*/ 	.short	(.L_13 - .L_12)
.L_12:
        /*002c*/ 	.word	0x00000000
        /*0030*/ 	.short	0x0000
        /*0032*/ 	.short	0x0000
        /*0034*/ 	.byte	0x00, 0xf5, 0x21, 0x00


	//----- nvinfo : EIATTR_SPARSE_MMA_MASK
	.align		4
.L_13:
        /*0038*/ 	.byte	0x03, 0x50
        /*003a*/ 	.short	0x0000


	//----- nvinfo : EIATTR_MAXREG_COUNT
	.align		4
        /*003c*/ 	.byte	0x03, 0x1b
        /*003e*/ 	.short	0x00ff


	//----- nvinfo : EIATTR_MERCURY_ISA_VERSION
	.align		4
        /*0040*/ 	.byte	0x03, 0x5f
        /*0042*/ 	.short	0x0101


	//----- nvinfo : EIATTR_VRC_CTA_INIT_COUNT
	.align		4
        /*0044*/ 	.byte	0x02, 0x4a
	.zero		1
	.zero		1


	//----- nvinfo : EIATTR_EXIT_INSTR_OFFSETS
	.align		4
        /*0048*/ 	.byte	0x04, 0x1c
        /*004a*/ 	.short	(.L_15 - .L_14)


	//   ....[0]....
.L_14:
        /*004c*/ 	.word	0x000004c0


	//----- nvinfo : EIATTR_CBANK_PARAM_SIZE
	.align		4
.L_15:
        /*0050*/ 	.byte	0x03, 0x19
        /*0052*/ 	.short	0x0018


	//----- nvinfo : EIATTR_PARAM_CBANK
	.align		4
        /*0054*/ 	.byte	0x04, 0x0a
        /*0056*/ 	.short	(.L_17 - .L_16)
	.align		4
.L_16:
        /*0058*/ 	.word	index@(.nv.constant0._Z6matVecPfS_S_)
        /*005c*/ 	.short	0x0380
        /*005e*/ 	.short	0x0018


	//----- nvinfo : EIATTR_SW_WAR
	.align		4
.L_17:
        /*0060*/ 	.byte	0x04, 0x36
        /*0062*/ 	.short	(.L_19 - .L_18)
.L_18:
        /*0064*/ 	.word	0x00000008
.L_19:


//--------------------- .nv.callgraph             --------------------------
	.section	.nv.callgraph,"",@"SHT_CUDA_CALLGRAPH"
	.align	4
	.sectionentsize	8
	.align		4
        /*0000*/ 	.word	0x00000000
	.align		4
        /*0004*/ 	.word	0xffffffff
	.align		4
        /*0008*/ 	.word	0x00000000
	.align		4
        /*000c*/ 	.word	0xfffffffe
	.align		4
        /*0010*/ 	.word	0x00000000
	.align		4
        /*0014*/ 	.word	0xfffffffd
	.align		4
        /*0018*/ 	.word	0x00000000
	.align		4
        /*001c*/ 	.word	0xfffffffc


//--------------------- .text._Z6matVecPfS_S_     --------------------------
	.section	.text._Z6matVecPfS_S_,"ax",@progbits
	.align	128
        .global         _Z6matVecPfS_S_
        .type           _Z6matVecPfS_S_,@function
        .size           _Z6matVecPfS_S_,(.L_x_2 - _Z6matVecPfS_S_)
        .other          _Z6matVecPfS_S_,@"STO_CUDA_ENTRY STV_DEFAULT"
_Z6matVecPfS_S_:
.text._Z6matVecPfS_S_:
[----:B------:R-:W-:Y:S01]  /*0000*/  LDC R1, c[0x0][0x37c] ;  /* 0x0000df00ff017b82 */ /* 0x000fe20000000800 */
[----:B------:R-:W0:Y:S07]  /*0010*/  S2R R0, SR_TID.X ;  /* 0x0000000000007919 */ /* 0x000e2e0000002100 */
[----:B------:R-:W0:Y:S01]  /*0020*/  S2UR UR5, SR_CTAID.X ;  /* 0x00000000000579c3 */ /* 0x000e220000002500 */
[----:B------:R-:W1:Y:S01]  /*0030*/  LDCU.128 UR8, c[0x0][0x380] ;  /* 0x00007000ff0877ac */ /* 0x000e620008000c00 */
[----:B------:R-:W-:Y:S01]  /*0040*/  HFMA2 R15, -RZ, RZ, 0, 0 ;  /* 0x00000000ff0f7431 */ /* 0x000fe200000001ff */
[----:B------:R-:W2:Y:S05]  /*0050*/  LDCU.64 UR12, c[0x0][0x358] ;  /* 0x00006b00ff0c77ac */ /* 0x000eaa0008000a00 */
[----:B------:R-:W0:Y:S01]  /*0060*/  LDC R3, c[0x0][0x360] ;  /* 0x0000d800ff037b82 */ /* 0x000e220000000800 */
[----:B-1----:R-:W-:-:S02]  /*0070*/  UIADD3 UR4, UP1, UPT, UR10, 0x20, URZ ;  /* 0x000000200a047890 */ /* 0x002fc4000ff3e0ff */
[----:B------:R-:W-:-:S04]  /*0080*/  UIADD3 UR6, UP0, UPT, UR8, 0x20, URZ ;  /* 0x0000002008067890 */ /* 0x000fc8000ff1e0ff */
[----:B------:R-:W-:Y:S01]  /*0090*/  MOV R2, UR4 ;  /* 0x0000000400027c02 */ /* 0x000fe20008000f00 */
[----:B------:R-:W-:Y:S01]  /*00a0*/  UIADD3.X UR7, UPT, UPT, URZ, UR9, URZ, UP0, !UPT ;  /* 0x00000009ff077290 */ /* 0x000fe200087fe4ff */
[----:B------:R-:W-:Y:S01]  /*00b0*/  UMOV UR4, URZ ;  /* 0x000000ff00047c82 */ /* 0x000fe20008000000 */
[----:B0-----:R-:W-:Y:S01]  /*00c0*/  IMAD R0, R3, UR5, R0 ;  /* 0x0000000503007c24 */ /* 0x001fe2000f8e0200 */
[----:B------:R-:W-:-:S04]  /*00d0*/  UIADD3.X UR5, UPT, UPT, URZ, UR11, URZ, UP1, !UPT ;  /* 0x0000000bff057290 */ /* 0x000fc80008ffe4ff */
[----:B------:R-:W-:Y:S02]  /*00e0*/  SHF.L.U32 R6, R0, 0x8, RZ ;  /* 0x0000000800067819 */ /* 0x000fe400000006ff */
[----:B--2---:R-:W-:-:S07]  /*00f0*/  MOV R3, UR5 ;  /* 0x0000000500037c02 */ /* 0x004fce0008000f00 */
.L_x_0:
[----:B------:R-:W-:Y:S01]  /*0100*/  MOV R4, UR6 ;  /* 0x0000000600047c02 */ /* 0x000fe20008000f00 */
[----:B------:R-:W2:Y:S01]  /*0110*/  LDG.E R17, desc[UR12][R2.64+-0x20] ;  /* 0xffffe00c02117981 */ /* 0x000ea2000c1e1900 */
[----:B------:R-:W-:-:S03]  /*0120*/  MOV R5, UR7 ;  /* 0x0000000700057c02 */ /* 0x000fc60008000f00 */
[----:B------:R-:W3:Y:S01]  /*0130*/  LDG.E R26, desc[UR12][R2.64+-0x1c] ;  /* 0xffffe40c021a7981 */ /* 0x000ee2000c1e1900 */
[----:B------:R-:W-:-:S03]  /*0140*/  IMAD.WIDE R4, R6, 0x4, R4 ;  /* 0x0000000406047825 */ /* 0x000fc600078e0204 */
[----:B------:R-:W4:Y:S04]  /*0150*/  LDG.E R19, desc[UR12][R2.64+-0x18] ;  /* 0xffffe80c02137981 */ /* 0x000f28000c1e1900 */
[----:B------:R-:W2:Y:S04]  /*0160*/  LDG.E R16, desc[UR12][R4.64+-0x20] ;  /* 0xffffe00c04107981 */ /* 0x000ea8000c1e1900 */
[----:B------:R-:W3:Y:S04]  /*0170*/  LDG.E R25, desc[UR12][R4.64+-0x1c] ;  /* 0xffffe40c04197981 */ /* 0x000ee8000c1e1900 */
[----:B------:R-:W4:Y:S04]  /*0180*/  LDG.E R20, desc[UR12][R4.64+-0x18] ;  /* 0xffffe80c04147981 */ /* 0x000f28000c1e1900 */
[----:B------:R-:W5:Y:S04]  /*0190*/  LDG.E R22, desc[UR12][R2.64+-0x14] ;  /* 0xffffec0c02167981 */ /* 0x000f68000c1e1900 */
        /* <DEDUP_REMOVED lines=11> */
[----:B------:R-:W5:Y:S01]  /*0250*/  LDG.E R18, desc[UR12][R2.64+0x4] ;  /* 0x0000040c02127981 */ /* 0x000f62000c1e1900 */
[----:B--2---:R-:W-:-:S03]  /*0260*/  FFMA R16, R16, R17, R15 ;  /* 0x0000001110107223 */ /* 0x004fc6000000000f */
[----:B------:R-:W2:Y:S01]  /*0270*/  LDG.E R17, desc[UR12][R4.64+0x4] ;  /* 0x0000040c04117981 */ /* 0x000ea2000c1e1900 */
[----:B---3--:R-:W-:-:S03]  /*0280*/  FFMA R25, R25, R26, R16 ;  /* 0x0000001a19197223 */ /* 0x008fc60000000010 */
[----:B------:R-:W3:Y:S04]  /*0290*/  LDG.E R16, desc[UR12][R2.64+0x8] ;  /* 0x0000080c02107981 */ /* 0x000ee8000c1e1900 */
[----:B------:R-:W3:Y:S01]  /*02a0*/  LDG.E R15, desc[UR12][R4.64+0x8] ;  /* 0x0000080c040f7981 */ /* 0x000ee2000c1e1900 */
[----:B----4-:R-:W-:-:S03]  /*02b0*/  FFMA R26, R20, R19, R25 ;  /* 0x00000013141a7223 */ /* 0x010fc60000000019 */
[----:B------:R-:W4:Y:S04]  /*02c0*/  LDG.E R20, desc[UR12][R2.64+0xc] ;  /* 0x00000c0c02147981 */ /* 0x000f28000c1e1900 */
[----:B------:R-:W4:Y:S01]  /*02d0*/  LDG.E R19, desc[UR12][R4.64+0xc] ;  /* 0x00000c0c04137981 */ /* 0x000f22000c1e1900 */
[----:B-----5:R-:W-:-:S03]  /*02e0*/  FFMA R25, R21, R22, R26 ;  /* 0x0000001615197223 */ /* 0x020fc6000000001a */
[----:B------:R-:W5:Y:S04]  /*02f0*/  LDG.E R22, desc[UR12][R2.64+0x10] ;  /* 0x0000100c02167981 */ /* 0x000f68000c1e1900 */
[----:B------:R-:W5:Y:S01]  /*0300*/  LDG.E R21, desc[UR12][R4.64+0x10] ;  /* 0x0000100c04157981 */ /* 0x000f62000c1e1900 */
[----:B------:R-:W-:-:S03]  /*0310*/  FFMA R26, R24, R23, R25 ;  /* 0x00000017181a7223 */ /* 0x000fc60000000019 */
[----:B------:R-:W5:Y:S04]  /*0320*/  LDG.E R24, desc[UR12][R2.64+0x14] ;  /* 0x0000140c02187981 */ /* 0x000f68000c1e1900 */
[----:B------:R-:W5:Y:S01]  /*0330*/  LDG.E R23, desc[UR12][R4.64+0x14] ;  /* 0x0000140c04177981 */ /* 0x000f62000c1e1900 */
[----:B------:R-:W-:-:S03]  /*0340*/  FFMA R28, R13, R14, R26 ;  /* 0x0000000e0d1c7223 */ /* 0x000fc6000000001a */
[----:B------:R-:W5:Y:S04]  /*0350*/  LDG.E R13, desc[UR12][R2.64+0x18] ;  /* 0x0000180c020d7981 */ /* 0x000f68000c1e1900 */
[----:B------:R-:W5:Y:S04]  /*0360*/  LDG.E R14, desc[UR12][R4.64+0x18] ;  /* 0x0000180c040e7981 */ /* 0x000f68000c1e1900 */
[----:B------:R-:W5:Y:S04]  /*0370*/  LDG.E R25, desc[UR12][R4.64+0x1c] ;  /* 0x00001c0c04197981 */ /* 0x000f68000c1e1900 */
[----:B------:R0:W5:Y:S01]  /*0380*/  LDG.E R26, desc[UR12][R2.64+0x1c] ;  /* 0x00001c0c021a7981 */ /* 0x000162000c1e1900 */
[----:B------:R-:W-:-:S04]  /*0390*/  FFMA R7, R7, R8, R28 ;  /* 0x0000000807077223 */ /* 0x000fc8000000001c */
[----:B------:R-:W-:-:S04]  /*03a0*/  FFMA R7, R12, R9, R7 ;  /* 0x000000090c077223 */ /* 0x000fc80000000007 */
[----:B------:R-:W-:Y:S01]  /*03b0*/  FFMA R10, R10, R11, R7 ;  /* 0x0000000b0a0a7223 */ /* 0x000fe20000000007 */
[----:B------:R-:W-:-:S04]  /*03c0*/  UIADD3 UR4, UPT, UPT, UR4, 0x10, URZ ;  /* 0x0000001004047890 */ /* 0x000fc8000fffe0ff */
[----:B------:R-:W-:Y:S01]  /*03d0*/  UISETP.NE.AND UP0, UPT, UR4, 0x100, UPT ;  /* 0x000001000400788c */ /* 0x000fe2000bf05270 */
[----:B0-----:R-:W-:Y:S02]  /*03e0*/  IADD3 R2, P0, PT, R2, 0x40, RZ ;  /* 0x0000004002027810 */ /* 0x001fe40007f1e0ff */
[----:B------:R-:W-:Y:S02]  /*03f0*/  IADD3 R6, PT, PT, R6, 0x10, RZ ;  /* 0x0000001006067810 */ /* 0x000fe40007ffe0ff */
[----:B------:R-:W-:Y:S01]  /*0400*/  IADD3.X R3, PT, PT, RZ, R3, RZ, P0, !PT ;  /* 0x00000003ff037210 */ /* 0x000fe200007fe4ff */
[----:B--2---:R-:W-:-:S04]  /*0410*/  FFMA R10, R17, R18, R10 ;  /* 0x00000012110a7223 */ /* 0x004fc8000000000a */
[----:B---3--:R-:W-:-:S04]  /*0420*/  FFMA R10, R15, R16, R10 ;  /* 0x000000100f0a7223 */ /* 0x008fc8000000000a */
[----:B----4-:R-:W-:-:S04]  /*0430*/  FFMA R10, R19, R20, R10 ;  /* 0x00000014130a7223 */ /* 0x010fc8000000000a */
[----:B-----5:R-:W-:-:S04]  /*0440*/  FFMA R10, R21, R22, R10 ;  /* 0x00000016150a7223 */ /* 0x020fc8000000000a */
[----:B------:R-:W-:-:S04]  /*0450*/  FFMA R23, R23, R24, R10 ;  /* 0x0000001817177223 */ /* 0x000fc8000000000a */
[----:B------:R-:W-:-:S04]  /*0460*/  FFMA R14, R14, R13, R23 ;  /* 0x0000000d0e0e7223 */ /* 0x000fc80000000017 */
[----:B------:R-:W-:Y:S01]  /*0470*/  FFMA R15, R25, R26, R14 ;  /* 0x0000001a190f7223 */ /* 0x000fe2000000000e */
[----:B------:R-:W-:Y:S06]  /*0480*/  BRA.U UP0, `(.L_x_0) ;  /* 0xfffffffd001c7547 */ /* 0x000fec000b83ffff */
[----:B------:R-:W0:Y:S02]  /*0490*/  LDC.64 R2, c[0x0][0x390] ;  /* 0x0000e400ff027b82 */ /* 0x000e240000000a00 */
[----:B0-----:R-:W-:-:S05]  /*04a0*/  IMAD.WIDE R2, R0, 0x4, R2 ;  /* 0x0000000400027825 */ /* 0x001fca00078e0202 */
[----:B------:R-:W-:Y:S01]  /*04b0*/  STG.E desc[UR12][R2.64], R15 ;  /* 0x0000000f02007986 */ /* 0x000fe2000c10190c */
[----:B------:R-:W-:Y:S05]  /*04c0*/  EXIT ;  /* 0x000000000000794d */ /* 0x000fea0003800000 */
.L_x_1:
[----:B------:R-:W-:-:S00]  /*04d0*/  BRA `(.L_x_1) ;  /* 0xfffffffc00fc7947 */ /* 0x000fc0000383ffff */
[----:B------:R-:W-:-:S00]  /*04e0*/  NOP ;  /* 0x0000000000007918 */ /* 0x000fc00000000000 */
        /* <DEDUP_REMOVED lines=9> */
.L_x_2:


//--------------------- .nv.shared.reserved.0     --------------------------
	.section	.nv.shared.reserved.0,"aw",@nobits
	.weak		__nv_reservedSMEM_offset_0_alias
	.size		__nv_reservedSMEM_offset_0_alias, 0, 64
	.other		__nv_reservedSMEM_offset_0_alias,@"STO_CUDA_RESERVED_SHARED STV_DEFAULT"
__nv_reservedSMEM_offset_0_alias:
	.zero		0
	.zero		64


//--------------------- .nv.constant0._Z6matVecPfS_S_ --------------------------
	.section	.nv.constant0._Z6matVecPfS_S_,"a",@progbits
	.sectionflags	@""
	.align	4
.nv.constant0._Z6matVecPfS_S_:
	.zero		920


//--------------------- SYMBOLS --------------------------

	.type		.nv.reservedSmem.offset0,@object
	.size		.nv.reservedSmem.offset0,0x4
